//
// Generated by NVIDIA NVVM Compiler
//
// Compiler Build ID: CL-36424714
// Cuda compilation tools, release 13.0, V13.0.88
// Based on NVVM 20.0.0
//

.version 9.0
.target sm_100
.address_size 64

	// .globl	_Z12setup_kernelP17curandStateXORWOWy
.global .align 4 .b8 precalc_xorwow_matrix[102400];
.global .align 4 .b8 precalc_xorwow_offset_matrix[102400];
.global .align 4 .b8 mrg32k3aM1[2304];
.global .align 4 .b8 mrg32k3aM2[2304];
.global .align 4 .b8 mrg32k3aM1SubSeq[2016];
.global .align 4 .b8 mrg32k3aM2SubSeq[2016];
.global .align 4 .b8 mrg32k3aM1Seq[2304];
.global .align 4 .b8 mrg32k3aM2Seq[2304];
.const .align 8 .b8 __cr_lgamma_table[72];

.visible .entry _Z12setup_kernelP17curandStateXORWOWy(
	.param .u64 .ptr .align 1 _Z12setup_kernelP17curandStateXORWOWy_param_0,
	.param .u64 _Z12setup_kernelP17curandStateXORWOWy_param_1
)
{
	.reg .pred 	%p<24>;
	.reg .b32 	%r<413>;
	.reg .b64 	%rd<19>;

	ld.param.u64 	%rd8, [_Z12setup_kernelP17curandStateXORWOWy_param_0];
	ld.param.u64 	%rd9, [_Z12setup_kernelP17curandStateXORWOWy_param_1];
	cvta.to.global.u64 	%rd10, %rd8;
	mov.u32 	%r182, %tid.x;
	mov.u32 	%r183, %ctaid.x;
	mov.u32 	%r184, %ntid.x;
	mad.lo.s32 	%r185, %r183, %r184, %r182;
	cvt.s64.s32 	%rd18, %r185;
	mul.wide.s32 	%rd11, %r185, 48;
	add.s64 	%rd2, %rd10, %rd11;
	cvt.u32.u64 	%r186, %rd9;
	xor.b32  	%r187, %r186, -1429050551;
	mul.lo.s32 	%r188, %r187, 1099087573;
	{ .reg .b32 tmp; mov.b64 {tmp, %r189}, %rd9; }
	xor.b32  	%r190, %r189, -136515619;
	mul.lo.s32 	%r191, %r190, -1703105765;
	add.s32 	%r192, %r188, %r191;
	add.s32 	%r193, %r192, 6615241;
	add.s32 	%r194, %r188, 123456789;
	st.global.v2.u32 	[%rd2], {%r193, %r194};
	xor.b32  	%r195, %r188, 362436069;
	add.s32 	%r196, %r191, 521288629;
	st.global.v2.u32 	[%rd2+8], {%r195, %r196};
	xor.b32  	%r197, %r191, 88675123;
	add.s32 	%r198, %r188, 5783321;
	st.global.v2.u32 	[%rd2+16], {%r197, %r198};
	setp.eq.s32 	%p1, %r185, 0;
	@%p1 bra 	$L__BB0_42;
	mov.b32 	%r319, 0;
$L__BB0_2:
	and.b64  	%rd4, %rd18, 3;
	setp.eq.s64 	%p2, %rd4, 0;
	@%p2 bra 	$L__BB0_41;
	mul.wide.u32 	%rd12, %r319, 3200;
	mov.u64 	%rd13, precalc_xorwow_matrix;
	add.s64 	%rd5, %rd13, %rd12;
	cvt.u32.u64 	%r2, %rd4;
	mov.b32 	%r320, 0;
$L__BB0_4:
	mov.b32 	%r333, 0;
	mov.u32 	%r334, %r333;
	mov.u32 	%r335, %r333;
	mov.u32 	%r336, %r333;
	mov.u32 	%r337, %r333;
	mov.u32 	%r326, %r333;
$L__BB0_5:
	mul.wide.u32 	%rd14, %r326, 4;
	add.s64 	%rd15, %rd2, %rd14;
	ld.global.u32 	%r10, [%rd15+4];
	shl.b32 	%r11, %r326, 5;
	mov.b32 	%r332, 0;
$L__BB0_6:
	.pragma "nounroll";
	shr.u32 	%r203, %r10, %r332;
	and.b32  	%r204, %r203, 1;
	setp.eq.b32 	%p3, %r204, 1;
	not.pred 	%p4, %p3;
	add.s32 	%r205, %r11, %r332;
	mul.lo.s32 	%r206, %r205, 5;
	mul.wide.u32 	%rd16, %r206, 4;
	add.s64 	%rd6, %rd5, %rd16;
	@%p4 bra 	$L__BB0_8;
	ld.global.u32 	%r207, [%rd6];
	xor.b32  	%r337, %r337, %r207;
	ld.global.u32 	%r208, [%rd6+4];
	xor.b32  	%r336, %r336, %r208;
	ld.global.u32 	%r209, [%rd6+8];
	xor.b32  	%r335, %r335, %r209;
	ld.global.u32 	%r210, [%rd6+12];
	xor.b32  	%r334, %r334, %r210;
	ld.global.u32 	%r211, [%rd6+16];
	xor.b32  	%r333, %r333, %r211;
$L__BB0_8:
	and.b32  	%r213, %r203, 2;
	setp.eq.s32 	%p5, %r213, 0;
	@%p5 bra 	$L__BB0_10;
	ld.global.u32 	%r214, [%rd6+20];
	xor.b32  	%r337, %r337, %r214;
	ld.global.u32 	%r215, [%rd6+24];
	xor.b32  	%r336, %r336, %r215;
	ld.global.u32 	%r216, [%rd6+28];
	xor.b32  	%r335, %r335, %r216;
	ld.global.u32 	%r217, [%rd6+32];
	xor.b32  	%r334, %r334, %r217;
	ld.global.u32 	%r218, [%rd6+36];
	xor.b32  	%r333, %r333, %r218;
$L__BB0_10:
	and.b32  	%r220, %r203, 4;
	setp.eq.s32 	%p6, %r220, 0;
	@%p6 bra 	$L__BB0_12;
	ld.global.u32 	%r221, [%rd6+40];
	xor.b32  	%r337, %r337, %r221;
	ld.global.u32 	%r222, [%rd6+44];
	xor.b32  	%r336, %r336, %r222;
	ld.global.u32 	%r223, [%rd6+48];
	xor.b32  	%r335, %r335, %r223;
	ld.global.u32 	%r224, [%rd6+52];
	xor.b32  	%r334, %r334, %r224;
	ld.global.u32 	%r225, [%rd6+56];
	xor.b32  	%r333, %r333, %r225;
$L__BB0_12:
	and.b32  	%r227, %r203, 8;
	setp.eq.s32 	%p7, %r227, 0;
	@%p7 bra 	$L__BB0_14;
	ld.global.u32 	%r228, [%rd6+60];
	xor.b32  	%r337, %r337, %r228;
	ld.global.u32 	%r229, [%rd6+64];
	xor.b32  	%r336, %r336, %r229;
	ld.global.u32 	%r230, [%rd6+68];
	xor.b32  	%r335, %r335, %r230;
	ld.global.u32 	%r231, [%rd6+72];
	xor.b32  	%r334, %r334, %r231;
	ld.global.u32 	%r232, [%rd6+76];
	xor.b32  	%r333, %r333, %r232;
$L__BB0_14:
	and.b32  	%r234, %r203, 16;
	setp.eq.s32 	%p8, %r234, 0;
	@%p8 bra 	$L__BB0_16;
	ld.global.u32 	%r235, [%rd6+80];
	xor.b32  	%r337, %r337, %r235;
	ld.global.u32 	%r236, [%rd6+84];
	xor.b32  	%r336, %r336, %r236;
	ld.global.u32 	%r237, [%rd6+88];
	xor.b32  	%r335, %r335, %r237;
	ld.global.u32 	%r238, [%rd6+92];
	xor.b32  	%r334, %r334, %r238;
	ld.global.u32 	%r239, [%rd6+96];
	xor.b32  	%r333, %r333, %r239;
$L__BB0_16:
	and.b32  	%r241, %r203, 32;
	setp.eq.s32 	%p9, %r241, 0;
	@%p9 bra 	$L__BB0_18;
	ld.global.u32 	%r242, [%rd6+100];
	xor.b32  	%r337, %r337, %r242;
	ld.global.u32 	%r243, [%rd6+104];
	xor.b32  	%r336, %r336, %r243;
	ld.global.u32 	%r244, [%rd6+108];
	xor.b32  	%r335, %r335, %r244;
	ld.global.u32 	%r245, [%rd6+112];
	xor.b32  	%r334, %r334, %r245;
	ld.global.u32 	%r246, [%rd6+116];
	xor.b32  	%r333, %r333, %r246;
$L__BB0_18:
	and.b32  	%r248, %r203, 64;
	setp.eq.s32 	%p10, %r248, 0;
	@%p10 bra 	$L__BB0_20;
	ld.global.u32 	%r249, [%rd6+120];
	xor.b32  	%r337, %r337, %r249;
	ld.global.u32 	%r250, [%rd6+124];
	xor.b32  	%r336, %r336, %r250;
	ld.global.u32 	%r251, [%rd6+128];
	xor.b32  	%r335, %r335, %r251;
	ld.global.u32 	%r252, [%rd6+132];
	xor.b32  	%r334, %r334, %r252;
	ld.global.u32 	%r253, [%rd6+136];
	xor.b32  	%r333, %r333, %r253;
$L__BB0_20:
	and.b32  	%r255, %r203, 128;
	setp.eq.s32 	%p11, %r255, 0;
	@%p11 bra 	$L__BB0_22;
	ld.global.u32 	%r256, [%rd6+140];
	xor.b32  	%r337, %r337, %r256;
	ld.global.u32 	%r257, [%rd6+144];
	xor.b32  	%r336, %r336, %r257;
	ld.global.u32 	%r258, [%rd6+148];
	xor.b32  	%r335, %r335, %r258;
	ld.global.u32 	%r259, [%rd6+152];
	xor.b32  	%r334, %r334, %r259;
	ld.global.u32 	%r260, [%rd6+156];
	xor.b32  	%r333, %r333, %r260;
$L__BB0_22:
	and.b32  	%r262, %r203, 256;
	setp.eq.s32 	%p12, %r262, 0;
	@%p12 bra 	$L__BB0_24;
	ld.global.u32 	%r263, [%rd6+160];
	xor.b32  	%r337, %r337, %r263;
	ld.global.u32 	%r264, [%rd6+164];
	xor.b32  	%r336, %r336, %r264;
	ld.global.u32 	%r265, [%rd6+168];
	xor.b32  	%r335, %r335, %r265;
	ld.global.u32 	%r266, [%rd6+172];
	xor.b32  	%r334, %r334, %r266;
	ld.global.u32 	%r267, [%rd6+176];
	xor.b32  	%r333, %r333, %r267;
$L__BB0_24:
	and.b32  	%r269, %r203, 512;
	setp.eq.s32 	%p13, %r269, 0;
	@%p13 bra 	$L__BB0_26;
	ld.global.u32 	%r270, [%rd6+180];
	xor.b32  	%r337, %r337, %r270;
	ld.global.u32 	%r271, [%rd6+184];
	xor.b32  	%r336, %r336, %r271;
	ld.global.u32 	%r272, [%rd6+188];
	xor.b32  	%r335, %r335, %r272;
	ld.global.u32 	%r273, [%rd6+192];
	xor.b32  	%r334, %r334, %r273;
	ld.global.u32 	%r274, [%rd6+196];
	xor.b32  	%r333, %r333, %r274;
$L__BB0_26:
	and.b32  	%r276, %r203, 1024;
	setp.eq.s32 	%p14, %r276, 0;
	@%p14 bra 	$L__BB0_28;
	ld.global.u32 	%r277, [%rd6+200];
	xor.b32  	%r337, %r337, %r277;
	ld.global.u32 	%r278, [%rd6+204];
	xor.b32  	%r336, %r336, %r278;
	ld.global.u32 	%r279, [%rd6+208];
	xor.b32  	%r335, %r335, %r279;
	ld.global.u32 	%r280, [%rd6+212];
	xor.b32  	%r334, %r334, %r280;
	ld.global.u32 	%r281, [%rd6+216];
	xor.b32  	%r333, %r333, %r281;
$L__BB0_28:
	and.b32  	%r283, %r203, 2048;
	setp.eq.s32 	%p15, %r283, 0;
	@%p15 bra 	$L__BB0_30;
	ld.global.u32 	%r284, [%rd6+220];
	xor.b32  	%r337, %r337, %r284;
	ld.global.u32 	%r285, [%rd6+224];
	xor.b32  	%r336, %r336, %r285;
	ld.global.u32 	%r286, [%rd6+228];
	xor.b32  	%r335, %r335, %r286;
	ld.global.u32 	%r287, [%rd6+232];
	xor.b32  	%r334, %r334, %r287;
	ld.global.u32 	%r288, [%rd6+236];
	xor.b32  	%r333, %r333, %r288;
$L__BB0_30:
	and.b32  	%r290, %r203, 4096;
	setp.eq.s32 	%p16, %r290, 0;
	@%p16 bra 	$L__BB0_32;
	ld.global.u32 	%r291, [%rd6+240];
	xor.b32  	%r337, %r337, %r291;
	ld.global.u32 	%r292, [%rd6+244];
	xor.b32  	%r336, %r336, %r292;
	ld.global.u32 	%r293, [%rd6+248];
	xor.b32  	%r335, %r335, %r293;
	ld.global.u32 	%r294, [%rd6+252];
	xor.b32  	%r334, %r334, %r294;
	ld.global.u32 	%r295, [%rd6+256];
	xor.b32  	%r333, %r333, %r295;
$L__BB0_32:
	and.b32  	%r297, %r203, 8192;
	setp.eq.s32 	%p17, %r297, 0;
	@%p17 bra 	$L__BB0_34;
	ld.global.u32 	%r298, [%rd6+260];
	xor.b32  	%r337, %r337, %r298;
	ld.global.u32 	%r299, [%rd6+264];
	xor.b32  	%r336, %r336, %r299;
	ld.global.u32 	%r300, [%rd6+268];
	xor.b32  	%r335, %r335, %r300;
	ld.global.u32 	%r301, [%rd6+272];
	xor.b32  	%r334, %r334, %r301;
	ld.global.u32 	%r302, [%rd6+276];
	xor.b32  	%r333, %r333, %r302;
$L__BB0_34:
	and.b32  	%r304, %r203, 16384;
	setp.eq.s32 	%p18, %r304, 0;
	@%p18 bra 	$L__BB0_36;
	ld.global.u32 	%r305, [%rd6+280];
	xor.b32  	%r337, %r337, %r305;
	ld.global.u32 	%r306, [%rd6+284];
	xor.b32  	%r336, %r336, %r306;
	ld.global.u32 	%r307, [%rd6+288];
	xor.b32  	%r335, %r335, %r307;
	ld.global.u32 	%r308, [%rd6+292];
	xor.b32  	%r334, %r334, %r308;
	ld.global.u32 	%r309, [%rd6+296];
	xor.b32  	%r333, %r333, %r309;
$L__BB0_36:
	and.b32  	%r311, %r203, 32768;
	setp.eq.s32 	%p19, %r311, 0;
	@%p19 bra 	$L__BB0_38;
	ld.global.u32 	%r312, [%rd6+300];
	xor.b32  	%r337, %r337, %r312;
	ld.global.u32 	%r313, [%rd6+304];
	xor.b32  	%r336, %r336, %r313;
	ld.global.u32 	%r314, [%rd6+308];
	xor.b32  	%r335, %r335, %r314;
	ld.global.u32 	%r315, [%rd6+312];
	xor.b32  	%r334, %r334, %r315;
	ld.global.u32 	%r316, [%rd6+316];
	xor.b32  	%r333, %r333, %r316;
$L__BB0_38:
	add.s32 	%r332, %r332, 16;
	setp.ne.s32 	%p20, %r332, 32;
	@%p20 bra 	$L__BB0_6;
	mad.lo.s32 	%r317, %r326, -31, %r11;
	add.s32 	%r326, %r317, 1;
	setp.ne.s32 	%p21, %r326, 5;
	@%p21 bra 	$L__BB0_5;
	st.global.u32 	[%rd2+4], %r337;
	st.global.u32 	[%rd2+8], %r336;
	st.global.u32 	[%rd2+12], %r335;
	st.global.u32 	[%rd2+16], %r334;
	st.global.u32 	[%rd2+20], %r333;
	add.s32 	%r320, %r320, 1;
	setp.lt.u32 	%p22, %r320, %r2;
	@%p22 bra 	$L__BB0_4;
$L__BB0_41:
	shr.u64 	%rd7, %rd18, 2;
	add.s32 	%r319, %r319, 1;
	setp.gt.u64 	%p23, %rd18, 3;
	mov.u64 	%rd18, %rd7;
	@%p23 bra 	$L__BB0_2;
$L__BB0_42:
	mov.b32 	%r318, 0;
	st.global.v2.u32 	[%rd2+24], {%r318, %r318};
	st.global.u32 	[%rd2+32], %r318;
	mov.b64 	%rd17, 0;
	st.global.u64 	[%rd2+40], %rd17;
	ret;

}
	// .globl	_Z18monte_carlo_kernelP17curandStateXORWOWPi
.visible .entry _Z18monte_carlo_kernelP17curandStateXORWOWPi(
	.param .u64 .ptr .align 1 _Z18monte_carlo_kernelP17curandStateXORWOWPi_param_0,
	.param .u64 .ptr .align 1 _Z18monte_carlo_kernelP17curandStateXORWOWPi_param_1
)
{
	.reg .pred 	%p<2>;
	.reg .b32 	%r<30>;
	.reg .b32 	%f<7>;
	.reg .b64 	%rd<7>;

	ld.param.u64 	%rd2, [_Z18monte_carlo_kernelP17curandStateXORWOWPi_param_0];
	ld.param.u64 	%rd1, [_Z18monte_carlo_kernelP17curandStateXORWOWPi_param_1];
	cvta.to.global.u64 	%rd3, %rd2;
	mov.u32 	%r1, %tid.x;
	mov.u32 	%r2, %ctaid.x;
	mov.u32 	%r3, %ntid.x;
	mad.lo.s32 	%r4, %r2, %r3, %r1;
	mul.wide.s32 	%rd4, %r4, 48;
	add.s64 	%rd5, %rd3, %rd4;
	ld.global.v2.u32 	{%r5, %r6}, [%rd5];
	shr.u32 	%r7, %r6, 2;
	xor.b32  	%r8, %r7, %r6;
	ld.global.v2.u32 	{%r9, %r10}, [%rd5+8];
	ld.global.v2.u32 	{%r11, %r12}, [%rd5+16];
	shl.b32 	%r13, %r12, 4;
	shl.b32 	%r14, %r8, 1;
	xor.b32  	%r15, %r14, %r13;
	xor.b32  	%r16, %r15, %r8;
	xor.b32  	%r17, %r16, %r12;
	add.s32 	%r18, %r5, %r17;
	add.s32 	%r19, %r18, 362437;
	cvt.rn.f32.u32 	%f1, %r19;
	fma.rn.f32 	%f2, %f1, 0f2F800000, 0f2F000000;
	shr.u32 	%r20, %r9, 2;
	xor.b32  	%r21, %r20, %r9;
	st.global.v2.u32 	[%rd5+8], {%r11, %r12};
	shl.b32 	%r22, %r17, 4;
	shl.b32 	%r23, %r21, 1;
	xor.b32  	%r24, %r23, %r22;
	xor.b32  	%r25, %r24, %r21;
	xor.b32  	%r26, %r25, %r17;
	st.global.v2.u32 	[%rd5+16], {%r17, %r26};
	add.s32 	%r27, %r5, 724874;
	st.global.v2.u32 	[%rd5], {%r27, %r10};
	add.s32 	%r28, %r26, %r27;
	cvt.rn.f32.u32 	%f3, %r28;
	fma.rn.f32 	%f4, %f3, 0f2F800000, 0f2F000000;
	mul.f32 	%f5, %f4, %f4;
	fma.rn.f32 	%f6, %f2, %f2, %f5;
	setp.gtu.f32 	%p1, %f6, 0f3F800000;
	@%p1 bra 	$L__BB1_2;
	cvta.to.global.u64 	%rd6, %rd1;
	atom.global.add.u32 	%r29, [%rd6], 1;
$L__BB1_2:
	ret;

}


// ===== COMPILED SASS (sm_100) =====

	.target	sm_100

	.elftype	@"ET_EXEC"


//--------------------- .note.nv.tkinfo           --------------------------
	.section	.note.nv.tkinfo,"",@"SHT_NOTE"
	.sectionflags	@"SHF_NOTE_NV_TKINFO"
	.tkinfo
        /*0018*/ 	.word	0x00000002
        /*0030*/ 	.string	""
        /*0030*/ 	.string	"ptxas"
        /*0030*/ 	.string	"Cuda compilation tools, release 13.0, V13.0.88"
        /*0030*/ 	.string	"Build cuda_13.0.r13.0/compiler.36424714_0"
        /*0030*/ 	.string	"-arch sm_100 -m 64 "



//--------------------- .note.nv.cuinfo           --------------------------
	.section	.note.nv.cuinfo,"",@"SHT_NOTE"
	.sectionflags	@"SHF_NOTE_NV_CUINFO"
        /*0018*/ 	.short	0x0002
        /*001a*/ 	.short	0x0064
        /*001c*/ 	.short	0x0082
	.zero		2


//--------------------- .nv.info                  --------------------------
	.section	.nv.info,"",@"SHT_CUDA_INFO"
	.align	4


	//----- nvinfo : EIATTR_REGCOUNT
	.align		4
        /*0000*/ 	.byte	0x04, 0x2f
        /*0002*/ 	.short	(.L_10 - .L_9)
	.align		4
.L_9:
        /*0004*/ 	.word	index@(_Z12setup_kernelP17curandStateXORWOWy)
        /*0008*/ 	.word	0x0000001f


	//----- nvinfo : EIATTR_FRAME_SIZE
	.align		4
.L_10:
        /*000c*/ 	.byte	0x04, 0x11
        /*000e*/ 	.short	(.L_12 - .L_11)
	.align		4
.L_11:
        /*0010*/ 	.word	index@(_Z12setup_kernelP17curandStateXORWOWy)
        /*0014*/ 	.word	0x00000000


	//----- nvinfo : EIATTR_REGCOUNT
	.align		4
.L_12:
        /*0018*/ 	.byte	0x04, 0x2f
        /*001a*/ 	.short	(.L_14 - .L_13)
	.align		4
.L_13:
        /*001c*/ 	.word	index@(_Z18monte_carlo_kernelP17curandStateXORWOWPi)
        /*0020*/ 	.word	0x0000000e


	//----- nvinfo : EIATTR_FRAME_SIZE
	.align		4
.L_14:
        /*0024*/ 	.byte	0x04, 0x11
        /*0026*/ 	.short	(.L_16 - .L_15)
	.align		4
.L_15:
        /*0028*/ 	.word	index@(_Z18monte_carlo_kernelP17curandStateXORWOWPi)
        /*002c*/ 	.word	0x00000000


	//----- nvinfo : EIATTR_MIN_STACK_SIZE
	.align		4
.L_16:
        /*0030*/ 	.byte	0x04, 0x12
        /*0032*/ 	.short	(.L_18 - .L_17)
	.align		4
.L_17:
        /*0034*/ 	.word	index@(_Z18monte_carlo_kernelP17curandStateXORWOWPi)
        /*0038*/ 	.word	0x00000000


	//----- nvinfo : EIATTR_MIN_STACK_SIZE
	.align		4
.L_18:
        /*003c*/ 	.byte	0x04, 0x12
        /*003e*/ 	.short	(.L_20 - .L_19)
	.align		4
.L_19:
        /*0040*/ 	.word	index@(_Z12setup_kernelP17curandStateXORWOWy)
        /*0044*/ 	.word	0x00000000
.L_20:


//--------------------- .nv.compat                --------------------------
	.section	.nv.compat,"",@"SHT_CUDA_COMPAT_INFO"
	.align	4
        /*0000*/ 	.byte	0x02, 0x09, 0x00, 0x00, 0x02, 0x02, 0x01, 0x00, 0x02, 0x05, 0x05, 0x00, 0x03, 0x07, 0x01, 0x01
        /*0010*/ 	.byte	0x02, 0x03, 0x00, 0x00, 0x02, 0x06, 0x01, 0x00, 0x04, 0x0b, 0x08, 0x00, 0x01, 0x00, 0x00, 0x00
        /*0020*/ 	.byte	0x00, 0x00, 0x00, 0x00


//--------------------- .nv.info._Z18monte_carlo_kernelP17curandStateXORWOWPi --------------------------
	.section	.nv.info._Z18monte_carlo_kernelP17curandStateXORWOWPi,"",@"SHT_CUDA_INFO"
	.sectionflags	@""
	.align	4


	//----- nvinfo : EIATTR_CUDA_API_VERSION
	.align		4
        /*0000*/ 	.byte	0x04, 0x37
        /*0002*/ 	.short	(.L_22 - .L_21)
.L_21:
        /*0004*/ 	.word	0x00000082


	//----- nvinfo : EIATTR_KPARAM_INFO
	.align		4
.L_22:
        /*0008*/ 	.byte	0x04, 0x17
        /*000a*/ 	.short	(.L_24 - .L_23)
.L_23:
        /*000c*/ 	.word	0x00000000
        /*0010*/ 	.short	0x0001
        /*0012*/ 	.short	0x0008
        /*0014*/ 	.byte	0x00, 0xf5, 0x21, 0x00


	//----- nvinfo : EIATTR_KPARAM_INFO
	.align		4
.L_24:
        /*0018*/ 	.byte	0x04, 0x17
        /*001a*/ 	.short	(.L_26 - .L_25)
.L_25:
        /*001c*/ 	.word	0x00000000
        /*0020*/ 	.short	0x0000
        /*0022*/ 	.short	0x0000
        /*0024*/ 	.byte	0x00, 0xf5, 0x21, 0x00


	//----- nvinfo : EIATTR_SPARSE_MMA_MASK
	.align		4
.L_26:
        /*0028*/ 	.byte	0x03, 0x50
        /*002a*/ 	.short	0x0000


	//----- nvinfo : EIATTR_MAXREG_COUNT
	.align		4
        /*002c*/ 	.byte	0x03, 0x1b
        /*002e*/ 	.short	0x00ff


	//----- nvinfo : EIATTR_MERCURY_ISA_VERSION
	.align		4
        /*0030*/ 	.byte	0x03, 0x5f
        /*0032*/ 	.short	0x0101


	//----- nvinfo : EIATTR_INT_WARP_WIDE_INSTR_OFFSETS
	.align		4
        /*0034*/ 	.byte	0x04, 0x31
        /*0036*/ 	.short	(.L_28 - .L_27)


	//   ....[0]....
.L_27:
        /*0038*/ 	.word	0x00000280


	//----- nvinfo : EIATTR_VRC_CTA_INIT_COUNT
	.align		4
.L_28:
        /*003c*/ 	.byte	0x02, 0x4a
	.zero		1
	.zero		1


	//----- nvinfo : EIATTR_EXIT_INSTR_OFFSETS
	.align		4
        /*0040*/ 	.byte	0x04, 0x1c
        /*0042*/ 	.short	(.L_30 - .L_29)


	//   ....[0]....
.L_29:
        /*0044*/ 	.word	0x00000250


	//   ....[1]....
        /*0048*/ 	.word	0x000002d0


	//----- nvinfo : EIATTR_CBANK_PARAM_SIZE
	.align		4
.L_30:
        /*004c*/ 	.byte	0x03, 0x19
        /*004e*/ 	.short	0x0010


	//----- nvinfo : EIATTR_PARAM_CBANK
	.align		4
        /*0050*/ 	.byte	0x04, 0x0a
        /*0052*/ 	.short	(.L_32 - .L_31)
	.align		4
.L_31:
        /*0054*/ 	.word	index@(.nv.constant0._Z18monte_carlo_kernelP17curandStateXORWOWPi)
        /*0058*/ 	.short	0x0380
        /*005a*/ 	.short	0x0010


	//----- nvinfo : EIATTR_SW_WAR
	.align		4
.L_32:
        /*005c*/ 	.byte	0x04, 0x36
        /*005e*/ 	.short	(.L_34 - .L_33)
.L_33:
        /*0060*/ 	.word	0x00000008
.L_34:


//--------------------- .nv.info._Z12setup_kernelP17curandStateXORWOWy --------------------------
	.section	.nv.info._Z12setup_kernelP17curandStateXORWOWy,"",@"SHT_CUDA_INFO"
	.sectionflags	@""
	.align	4


	//----- nvinfo : EIATTR_CUDA_API_VERSION
	.align		4
        /*0000*/ 	.byte	0x04, 0x37
        /*0002*/ 	.short	(.L_36 - .L_35)
.L_35:
        /*0004*/ 	.word	0x00000082


	//----- nvinfo : EIATTR_KPARAM_INFO
	.align		4
.L_36:
        /*0008*/ 	.byte	0x04, 0x17
        /*000a*/ 	.short	(.L_38 - .L_37)
.L_37:
        /*000c*/ 	.word	0x00000000
        /*0010*/ 	.short	0x0001
        /*0012*/ 	.short	0x0008
        /*0014*/ 	.byte	0x00, 0xf0, 0x21, 0x00


	//----- nvinfo : EIATTR_KPARAM_INFO
	.align		4
.L_38:
        /*0018*/ 	.byte	0x04, 0x17
        /*001a*/ 	.short	(.L_40 - .L_39)
.L_39:
        /*001c*/ 	.word	0x00000000
        /*0020*/ 	.short	0x0000
        /*0022*/ 	.short	0x0000
        /*0024*/ 	.byte	0x00, 0xf5, 0x21, 0x00


	//----- nvinfo : EIATTR_SPARSE_MMA_MASK
	.align		4
.L_40:
        /*0028*/ 	.byte	0x03, 0x50
        /*002a*/ 	.short	0x0000


	//----- nvinfo : EIATTR_MAXREG_COUNT
	.align		4
        /*002c*/ 	.byte	0x03, 0x1b
        /*002e*/ 	.short	0x00ff


	//----- nvinfo : EIATTR_MERCURY_ISA_VERSION
	.align		4
        /*0030*/ 	.byte	0x03, 0x5f
        /*0032*/ 	.short	0x0101


	//----- nvinfo : EIATTR_VRC_CTA_INIT_COUNT
	.align		4
        /*0034*/ 	.byte	0x02, 0x4a
	.zero		1
	.zero		1


	//----- nvinfo : EIATTR_EXIT_INSTR_OFFSETS
	.align		4
        /*0038*/ 	.byte	0x04, 0x1c
        /*003a*/ 	.short	(.L_42 - .L_41)


	//   ....[0]....
.L_41:
        /*003c*/ 	.word	0x00000ed0


	//----- nvinfo : EIATTR_CRS_STACK_SIZE
	.align		4
.L_42:
        /*0040*/ 	.byte	0x04, 0x1e
        /*0042*/ 	.short	(.L_44 - .L_43)
.L_43:
        /*0044*/ 	.word	0x00000000


	//----- nvinfo : EIATTR_CBANK_PARAM_SIZE
	.align		4
.L_44:
        /*0048*/ 	.byte	0x03, 0x19
        /*004a*/ 	.short	0x0010


	//----- nvinfo : EIATTR_PARAM_CBANK
	.align		4
        /*004c*/ 	.byte	0x04, 0x0a
        /*004e*/ 	.short	(.L_46 - .L_45)
	.align		4
.L_45:
        /*0050*/ 	.word	index@(.nv.constant0._Z12setup_kernelP17curandStateXORWOWy)
        /*0054*/ 	.short	0x0380
        /*0056*/ 	.short	0x0010


	//----- nvinfo : EIATTR_SW_WAR
	.align		4
.L_46:
        /*0058*/ 	.byte	0x04, 0x36
        /*005a*/ 	.short	(.L_48 - .L_47)
.L_47:
        /*005c*/ 	.word	0x00000008
.L_48:


//--------------------- .nv.callgraph             --------------------------
	.section	.nv.callgraph,"",@"SHT_CUDA_CALLGRAPH"
	.align	4
	.sectionentsize	8
	.align		4
        /*0000*/ 	.word	0x00000000
	.align		4
        /*0004*/ 	.word	0xffffffff
	.align		4
        /*0008*/ 	.word	0x00000000
	.align		4
        /*000c*/ 	.word	0xfffffffe
	.align		4
        /*0010*/ 	.word	0x00000000
	.align		4
        /*0014*/ 	.word	0xfffffffd
	.align		4
        /*0018*/ 	.word	0x00000000
	.align		4
        /*001c*/ 	.word	0xfffffffc


//--------------------- .nv.constant4             --------------------------
	.section	.nv.constant4,"a",@progbits
	.align	8
	.align		8
.nv.constant4:
        /*0000*/ 	.dword	precalc_xorwow_matrix
	.align		8
        /*0008*/ 	.dword	precalc_xorwow_offset_matrix
	.align		8
        /*0010*/ 	.dword	mrg32k3aM1
	.align		8
        /*0018*/ 	.dword	mrg32k3aM2
	.align		8
        /*0020*/ 	.dword	mrg32k3aM1SubSeq
	.align		8
        /*0028*/ 	.dword	mrg32k3aM2SubSeq
	.align		8
        /*0030*/ 	.dword	mrg32k3aM1Seq
	.align		8
        /*0038*/ 	.dword	mrg32k3aM2Seq


//--------------------- .nv.constant3             --------------------------
	.section	.nv.constant3,"a",@progbits
	.align	8
.nv.constant3:
	.type		__cr_lgamma_table,@object
	.size		__cr_lgamma_table,(.L_8 - __cr_lgamma_table)
__cr_lgamma_table:
        /*0000*/ 	.byte	0x00, 0x00, 0x00, 0x00, 0x00, 0x00, 0x00, 0x00, 0x00, 0x00, 0x00, 0x00, 0x00, 0x00, 0x00, 0x00
        /*0010*/ 	.byte	0xef, 0x39, 0xfa, 0xfe, 0x42, 0x2e, 0xe6, 0x3f, 0x02, 0x20, 0x2a, 0xfa, 0x0b, 0xab, 0xfc, 0x3f
        /*0020*/ 	.byte	0xf9, 0x2c, 0x92, 0x7c, 0xa7, 0x6c, 0x09, 0x40, 0xc9, 0x79, 0x44, 0x3c, 0x64, 0x26, 0x13, 0x40
        /*0030*/ 	.byte	0xca, 0x01, 0xcf, 0x3a, 0x27, 0x51, 0x1a, 0x40, 0x30, 0xcc, 0x2d, 0xf3, 0xe1, 0x0c, 0x21, 0x40
        /*0040*/ 	.byte	0x0d, 0xb7, 0xfc, 0x82, 0x8e, 0x35, 0x25, 0x40
.L_8:


//--------------------- .text._Z18monte_carlo_kernelP17curandStateXORWOWPi --------------------------
	.section	.text._Z18monte_carlo_kernelP17curandStateXORWOWPi,"ax",@progbits
	.align	128
        .global         _Z18monte_carlo_kernelP17curandStateXORWOWPi
        .type           _Z18monte_carlo_kernelP17curandStateXORWOWPi,@function
        .size           _Z18monte_carlo_kernelP17curandStateXORWOWPi,(.L_x_10 - _Z18monte_carlo_kernelP17curandStateXORWOWPi)
        .other          _Z18monte_carlo_kernelP17curandStateXORWOWPi,@"STO_CUDA_ENTRY STV_DEFAULT"
_Z18monte_carlo_kernelP17curandStateXORWOWPi:
.text._Z18monte_carlo_kernelP17curandStateXORWOWPi:
[----:B------:R-:W-:Y:S01]  /*0000*/  LDC R1, c[0x0][0x37c] ;  /* 0x0000df00ff017b82 */ /* 0x000fe20000000800 */
[----:B------:R-:W0:Y:S07]  /*0010*/  S2R R5, SR_TID.X ;  /* 0x0000000000057919 */ /* 0x000e2e0000002100 */
[----:B------:R-:W0:Y:S01]  /*0020*/  S2UR UR6, SR_CTAID.X ;  /* 0x00000000000679c3 */ /* 0x000e220000002500 */
[----:B------:R-:W1:Y:S07]  /*0030*/  LDCU.64 UR4, c[0x0][0x358] ;  /* 0x00006b00ff0477ac */ /* 0x000e6e0008000a00 */
[----:B------:R-:W0:Y:S08]  /*0040*/  LDC R0, c[0x0][0x360] ;  /* 0x0000d800ff007b82 */ /* 0x000e300000000800 */
[----:B------:R-:W2:Y:S01]  /*0050*/  LDC.64 R2, c[0x0][0x380] ;  /* 0x0000e000ff027b82 */ /* 0x000ea20000000a00 */
[----:B0-----:R-:W-:-:S04]  /*0060*/  IMAD R5, R0, UR6, R5 ;  /* 0x0000000600057c24 */ /* 0x001fc8000f8e0205 */
[----:B--2---:R-:W-:-:S05]  /*0070*/  IMAD.WIDE R2, R5, 0x30, R2 ;  /* 0x0000003005027825 */ /* 0x004fca00078e0202 */
[----:B-1----:R-:W2:Y:S04]  /*0080*/  LDG.E.64 R8, desc[UR4][R2.64] ;  /* 0x0000000402087981 */ /* 0x002ea8000c1e1b00 */
[----:B------:R-:W3:Y:S04]  /*0090*/  LDG.E.64 R4, desc[UR4][R2.64+0x10] ;  /* 0x0000100402047981 */ /* 0x000ee8000c1e1b00 */
[----:B------:R-:W4:Y:S01]  /*00a0*/  LDG.E.64 R6, desc[UR4][R2.64+0x8] ;  /* 0x0000080402067981 */ /* 0x000f22000c1e1b00 */
[----:B--2---:R-:W-:-:S04]  /*00b0*/  SHF.R.U32.HI R0, RZ, 0x2, R9 ;  /* 0x00000002ff007819 */ /* 0x004fc80000011609 */
[----:B------:R-:W-:Y:S01]  /*00c0*/  LOP3.LUT R0, R0, R9, RZ, 0x3c, !PT ;  /* 0x0000000900007212 */ /* 0x000fe200078e3cff */
[----:B---3--:R-:W-:Y:S01]  /*00d0*/  IMAD.SHL.U32 R9, R5, 0x10, RZ ;  /* 0x0000001005097824 */ /* 0x008fe200078e00ff */
[----:B------:R0:W-:Y:S01]  /*00e0*/  STG.E.64 desc[UR4][R2.64+0x8], R4 ;  /* 0x0000080402007986 */ /* 0x0001e2000c101b04 */
[----:B----4-:R-:W-:Y:S02]  /*00f0*/  SHF.R.U32.HI R11, RZ, 0x2, R6 ;  /* 0x00000002ff0b7819 */ /* 0x010fe40000011606 */
[----:B------:R-:W-:Y:S02]  /*0100*/  IMAD.SHL.U32 R10, R0, 0x2, RZ ;  /* 0x00000002000a7824 */ /* 0x000fe400078e00ff */
[----:B------:R-:W-:-:S03]  /*0110*/  LOP3.LUT R11, R11, R6, RZ, 0x3c, !PT ;  /* 0x000000060b0b7212 */ /* 0x000fc600078e3cff */
[----:B------:R-:W-:Y:S01]  /*0120*/  LOP3.LUT R10, R0, R10, R9, 0x96, !PT ;  /* 0x0000000a000a7212 */ /* 0x000fe200078e9609 */
[----:B------:R-:W-:Y:S02]  /*0130*/  IMAD.MOV.U32 R9, RZ, RZ, 0x2f800000 ;  /* 0x2f800000ff097424 */ /* 0x000fe400078e00ff */
[----:B------:R-:W-:Y:S01]  /*0140*/  IMAD.SHL.U32 R6, R11, 0x2, RZ ;  /* 0x000000020b067824 */ /* 0x000fe200078e00ff */
[----:B------:R-:W-:-:S05]  /*0150*/  LOP3.LUT R10, R10, R5, RZ, 0x3c, !PT ;  /* 0x000000050a0a7212 */ /* 0x000fca00078e3cff */
[----:B------:R-:W-:-:S05]  /*0160*/  IMAD.SHL.U32 R0, R10, 0x10, RZ ;  /* 0x000000100a007824 */ /* 0x000fca00078e00ff */
[----:B------:R-:W-:Y:S01]  /*0170*/  LOP3.LUT R11, R11, R6, R0, 0x96, !PT ;  /* 0x000000060b0b7212 */ /* 0x000fe200078e9600 */
[C---:B------:R-:W-:Y:S01]  /*0180*/  VIADD R6, R8.reuse, 0xb0f8a ;  /* 0x000b0f8a08067836 */ /* 0x040fe20000000000 */
[----:B------:R-:W-:Y:S02]  /*0190*/  IADD3 R8, PT, PT, R8, 0x587c5, R10 ;  /* 0x000587c508087810 */ /* 0x000fe40007ffe00a */
[----:B------:R-:W-:Y:S02]  /*01a0*/  LOP3.LUT R11, R11, R10, RZ, 0x3c, !PT ;  /* 0x0000000a0b0b7212 */ /* 0x000fe400078e3cff */
[----:B------:R-:W-:Y:S01]  /*01b0*/  I2FP.F32.U32 R8, R8 ;  /* 0x0000000800087245 */ /* 0x000fe20000201000 */
[----:B------:R0:W-:Y:S02]  /*01c0*/  STG.E.64 desc[UR4][R2.64], R6 ;  /* 0x0000000602007986 */ /* 0x0001e4000c101b04 */
[----:B------:R-:W-:Y:S02]  /*01d0*/  IMAD.IADD R0, R11, 0x1, R6 ;  /* 0x000000010b007824 */ /* 0x000fe400078e0206 */
[----:B------:R-:W-:Y:S01]  /*01e0*/  FFMA R8, R8, R9, 1.1641532182693481445e-10 ;  /* 0x2f00000008087423 */ /* 0x000fe20000000009 */
[----:B------:R0:W-:Y:S02]  /*01f0*/  STG.E.64 desc[UR4][R2.64+0x10], R10 ;  /* 0x0000100a02007986 */ /* 0x0001e4000c101b04 */
[----:B------:R-:W-:-:S05]  /*0200*/  I2FP.F32.U32 R0, R0 ;  /* 0x0000000000007245 */ /* 0x000fca0000201000 */
[----:B------:R-:W-:-:S04]  /*0210*/  FFMA R0, R0, R9, 1.1641532182693481445e-10 ;  /* 0x2f00000000007423 */ /* 0x000fc80000000009 */
[----:B------:R-:W-:-:S04]  /*0220*/  FMUL R9, R0, R0 ;  /* 0x0000000000097220 */ /* 0x000fc80000400000 */
[----:B------:R-:W-:-:S05]  /*0230*/  FFMA R9, R8, R8, R9 ;  /* 0x0000000808097223 */ /* 0x000fca0000000009 */
[----:B------:R-:W-:-:S13]  /*0240*/  FSETP.GTU.AND P0, PT, R9, 1, PT ;  /* 0x3f8000000900780b */ /* 0x000fda0003f0c000 */
[----:B0-----:R-:W-:Y:S05]  /*0250*/  @P0 EXIT ;  /* 0x000000000000094d */ /* 0x001fea0003800000 */
[----:B------:R-:W0:Y:S01]  /*0260*/  S2R R0, SR_LANEID ;  /* 0x0000000000007919 */ /* 0x000e220000000000 */
[----:B------:R-:W1:Y:S01]  /*0270*/  LDC.64 R2, c[0x0][0x388] ;  /* 0x0000e200ff027b82 */ /* 0x000e620000000a00 */
[----:B------:R-:W-:Y:S02]  /*0280*/  VOTEU.ANY UR6, UPT, PT ;  /* 0x0000000000067886 */ /* 0x000fe400038e0100 */
[----:B------:R-:W-:Y:S02]  /*0290*/  UFLO.U32 UR7, UR6 ;  /* 0x00000006000772bd */ /* 0x000fe400080e0000 */
[----:B------:R-:W1:Y:S04]  /*02a0*/  POPC R5, UR6 ;  /* 0x0000000600057d09 */ /* 0x000e680008000000 */
[----:B0-----:R-:W-:-:S13]  /*02b0*/  ISETP.EQ.U32.AND P0, PT, R0, UR7, PT ;  /* 0x0000000700007c0c */ /* 0x001fda000bf02070 */
[----:B-1----:R-:W-:Y:S01]  /*02c0*/  @P0 REDG.E.ADD.STRONG.GPU desc[UR4][R2.64], R5 ;  /* 0x000000050200098e */ /* 0x002fe2000c12e104 */
[----:B------:R-:W-:Y:S05]  /*02d0*/  EXIT ;  /* 0x000000000000794d */ /* 0x000fea0003800000 */
.L_x_0:
[----:B------:R-:W-:-:S00]  /*02e0*/  BRA `(.L_x_0) ;  /* 0xfffffffc00fc7947 */ /* 0x000fc0000383ffff */
[----:B------:R-:W-:-:S00]  /*02f0*/  NOP ;  /* 0x0000000000007918 */ /* 0x000fc00000000000 */
        /* <DEDUP_REMOVED lines=8> */
.L_x_10:


//--------------------- .text._Z12setup_kernelP17curandStateXORWOWy --------------------------
	.section	.text._Z12setup_kernelP17curandStateXORWOWy,"ax",@progbits
	.align	128
        .global         _Z12setup_kernelP17curandStateXORWOWy
        .type           _Z12setup_kernelP17curandStateXORWOWy,@function
        .size           _Z12setup_kernelP17curandStateXORWOWy,(.L_x_11 - _Z12setup_kernelP17curandStateXORWOWy)
        .other          _Z12setup_kernelP17curandStateXORWOWy,@"STO_CUDA_ENTRY STV_DEFAULT"
_Z12setup_kernelP17curandStateXORWOWy:
.text._Z12setup_kernelP17curandStateXORWOWy:
[----:B------:R-:W-:Y:S01]  /*0000*/  LDC R1, c[0x0][0x37c] ;  /* 0x0000df00ff017b82 */ /* 0x000fe20000000800 */
[----:B------:R-:W0:Y:S07]  /*0010*/  S2R R13, SR_TID.X ;  /* 0x00000000000d7919 */ /* 0x000e2e0000002100 */
[----:B------:R-:W1:Y:S01]  /*0020*/  LDC.64 R2, c[0x0][0x388] ;  /* 0x0000e200ff027b82 */ /* 0x000e620000000a00 */
[----:B------:R-:W2:Y:S01]  /*0030*/  LDCU.64 UR4, c[0x0][0x358] ;  /* 0x00006b00ff0477ac */ /* 0x000ea20008000a00 */
[----:B------:R-:W-:Y:S06]  /*0040*/  BSSY.RECONVERGENT B0, `(.L_x_1) ;  /* 0x00000e5000007945 */ /* 0x000fec0003800200 */
[----:B------:R-:W0:Y:S08]  /*0050*/  S2UR UR6, SR_CTAID.X ;  /* 0x00000000000679c3 */ /* 0x000e300000002500 */
[----:B------:R-:W0:Y:S08]  /*0060*/  LDC R4, c[0x0][0x360] ;  /* 0x0000d800ff047b82 */ /* 0x000e300000000800 */
[----:B------:R-:W3:Y:S01]  /*0070*/  LDC.64 R6, c[0x0][0x380] ;  /* 0x0000e000ff067b82 */ /* 0x000ee20000000a00 */
[----:B-1----:R-:W-:-:S02]  /*0080*/  LOP3.LUT R0, R2, 0xaad26b49, RZ, 0x3c, !PT ;  /* 0xaad26b4902007812 */ /* 0x002fc400078e3cff */
[----:B------:R-:W-:-:S03]  /*0090*/  LOP3.LUT R2, R3, 0xf7dcefdd, RZ, 0x3c, !PT ;  /* 0xf7dcefdd03027812 */ /* 0x000fc600078e3cff */
[----:B------:R-:W-:Y:S02]  /*00a0*/  IMAD R0, R0, 0x4182bed5, RZ ;  /* 0x4182bed500007824 */ /* 0x000fe400078e02ff */
[----:B------:R-:W-:Y:S02]  /*00b0*/  IMAD R3, R2, -0x658354e5, RZ ;  /* 0x9a7cab1b02037824 */ /* 0x000fe400078e02ff */
[C---:B------:R-:W-:Y:S01]  /*00c0*/  VIADD R5, R0.reuse, 0x75bcd15 ;  /* 0x075bcd1500057836 */ /* 0x040fe20000000000 */
[C---:B------:R-:W-:Y:S01]  /*00d0*/  LOP3.LUT R8, R0.reuse, 0x159a55e5, RZ, 0x3c, !PT ;  /* 0x159a55e500087812 */ /* 0x040fe200078e3cff */
[----:B------:R-:W-:Y:S01]  /*00e0*/  VIADD R11, R0, 0x583f19 ;  /* 0x00583f19000b7836 */ /* 0x000fe20000000000 */
[C---:B------:R-:W-:Y:S01]  /*00f0*/  LOP3.LUT R10, R3.reuse, 0x5491333, RZ, 0x3c, !PT ;  /* 0x05491333030a7812 */ /* 0x040fe200078e3cff */
[----:B------:R-:W-:Y:S02]  /*0100*/  VIADD R9, R3, 0x1f123bb5 ;  /* 0x1f123bb503097836 */ /* 0x000fe40000000000 */
[----:B0-----:R-:W-:Y:S01]  /*0110*/  IMAD R13, R4, UR6, R13 ;  /* 0x00000006040d7c24 */ /* 0x001fe2000f8e020d */
[----:B------:R-:W-:-:S04]  /*0120*/  IADD3 R4, PT, PT, R0, 0x64f0c9, R3 ;  /* 0x0064f0c900047810 */ /* 0x000fc80007ffe003 */
[C---:B------:R-:W-:Y:S01]  /*0130*/  ISETP.NE.AND P0, PT, R13.reuse, RZ, PT ;  /* 0x000000ff0d00720c */ /* 0x040fe20003f05270 */
[----:B---3--:R-:W-:-:S05]  /*0140*/  IMAD.WIDE R6, R13, 0x30, R6 ;  /* 0x000000300d067825 */ /* 0x008fca00078e0206 */
[----:B--2---:R0:W-:Y:S04]  /*0150*/  STG.E.64 desc[UR4][R6.64], R4 ;  /* 0x0000000406007986 */ /* 0x0041e8000c101b04 */
[----:B------:R0:W-:Y:S04]  /*0160*/  STG.E.64 desc[UR4][R6.64+0x8], R8 ;  /* 0x0000080806007986 */ /* 0x0001e8000c101b04 */
[----:B------:R0:W-:Y:S01]  /*0170*/  STG.E.64 desc[UR4][R6.64+0x10], R10 ;  /* 0x0000100a06007986 */ /* 0x0001e2000c101b04 */
[----:B------:R-:W-:Y:S05]  /*0180*/  @!P0 BRA `(.L_x_2) ;  /* 0x0000000c00408947 */ /* 0x000fea0003800000 */
[----:B------:R-:W-:Y:S01]  /*0190*/  SHF.R.S32.HI R0, RZ, 0x1f, R13 ;  /* 0x0000001fff007819 */ /* 0x000fe2000001140d */
[----:B------:R-:W-:-:S07]  /*01a0*/  IMAD.MOV.U32 R12, RZ, RZ, RZ ;  /* 0x000000ffff0c7224 */ /* 0x000fce00078e00ff */
.L_x_8:
[----:B-1----:R-:W-:Y:S01]  /*01b0*/  LOP3.LUT R2, R13, 0x3, RZ, 0xc0, !PT ;  /* 0x000000030d027812 */ /* 0x002fe200078ec0ff */
[----:B------:R-:W-:Y:S03]  /*01c0*/  BSSY.RECONVERGENT B1, `(.L_x_3) ;  /* 0x00000c6000017945 */ /* 0x000fe60003800200 */
[----:B------:R-:W-:-:S04]  /*01d0*/  ISETP.NE.U32.AND P0, PT, R2, RZ, PT ;  /* 0x000000ff0200720c */ /* 0x000fc80003f05070 */
[----:B------:R-:W-:-:S13]  /*01e0*/  ISETP.NE.AND.EX P0, PT, RZ, RZ, PT, P0 ;  /* 0x000000ffff00720c */ /* 0x000fda0003f05300 */
[----:B------:R-:W-:Y:S05]  /*01f0*/  @!P0 BRA `(.L_x_4) ;  /* 0x0000000c00088947 */ /* 0x000fea0003800000 */
[----:B0-----:R-:W0:Y:S01]  /*0200*/  LDC.64 R8, c[0x4][RZ] ;  /* 0x01000000ff087b82 */ /* 0x001e220000000a00 */
[----:B------:R-:W-:Y:S02]  /*0210*/  IMAD.MOV.U32 R14, RZ, RZ, RZ ;  /* 0x000000ffff0e7224 */ /* 0x000fe400078e00ff */
[----:B0-----:R-:W-:-:S07]  /*0220*/  IMAD.WIDE.U32 R8, R12, 0xc80, R8 ;  /* 0x00000c800c087825 */ /* 0x001fce00078e0008 */
.L_x_7:
[----:B-1----:R-:W-:Y:S01]  /*0230*/  IMAD.MOV.U32 R15, RZ, RZ, RZ ;  /* 0x000000ffff0f7224 */ /* 0x002fe200078e00ff */
[----:B------:R-:W-:Y:S01]  /*0240*/  CS2R R2, SRZ ;  /* 0x0000000000027805 */ /* 0x000fe2000001ff00 */
[----:B------:R-:W-:Y:S01]  /*0250*/  IMAD.MOV.U32 R17, RZ, RZ, RZ ;  /* 0x000000ffff117224 */ /* 0x000fe200078e00ff */
[----:B------:R-:W-:-:S07]  /*0260*/  CS2R R4, SRZ ;  /* 0x0000000000047805 */ /* 0x000fce000001ff00 */
.L_x_6:
[----:B------:R-:W-:-:S05]  /*0270*/  IMAD.WIDE.U32 R10, R17, 0x4, R6 ;  /* 0x00000004110a7825 */ /* 0x000fca00078e0006 */
[----:B------:R0:W5:Y:S01]  /*0280*/  LDG.E R16, desc[UR4][R10.64+0x4] ;  /* 0x000004040a107981 */ /* 0x000162000c1e1900 */
[----:B------:R-:W-:-:S07]  /*0290*/  IMAD.MOV.U32 R19, RZ, RZ, RZ ;  /* 0x000000ffff137224 */ /* 0x000fce00078e00ff */
.L_x_5:
[----:B-----5:R-:W-:Y:S01]  /*02a0*/  SHF.R.U32.HI R24, RZ, R19, R16 ;  /* 0x00000013ff187219 */ /* 0x020fe20000011610 */
[----:B0-----:R-:W-:-:S03]  /*02b0*/  IMAD.SHL.U32 R10, R17, 0x20, RZ ;  /* 0x00000020110a7824 */ /* 0x001fc600078e00ff */
[----:B------:R-:W-:Y:S01]  /*02c0*/  LOP3.LUT R11, R24, 0x1, RZ, 0xc0, !PT ;  /* 0x00000001180b7812 */ /* 0x000fe200078ec0ff */
[----:B------:R-:W-:-:S03]  /*02d0*/  IMAD.IADD R10, R10, 0x1, R19 ;  /* 0x000000010a0a7824 */ /* 0x000fc600078e0213 */
[----:B------:R-:W-:Y:S01]  /*02e0*/  ISETP.NE.U32.AND P0, PT, R11, 0x1, PT ;  /* 0x000000010b00780c */ /* 0x000fe20003f05070 */
[----:B------:R-:W-:-:S03]  /*02f0*/  IMAD R11, R10, 0x5, RZ ;  /* 0x000000050a0b7824 */ /* 0x000fc600078e02ff */
[----:B------:R-:W-:Y:S01]  /*0300*/  R2P PR, R24, 0x7e ;  /* 0x0000007e18007804 */ /* 0x000fe20000000000 */
[----:B------:R-:W-:-:S08]  /*0310*/  IMAD.WIDE.U32 R10, R11, 0x4, R8 ;  /* 0x000000040b0a7825 */ /* 0x000fd000078e0008 */
[----:B------:R-:W2:Y:S04]  /*0320*/  @!P0 LDG.E R18, desc[UR4][R10.64] ;  /* 0x000000040a128981 */ /* 0x000ea8000c1e1900 */
[----:B------:R-:W3:Y:S04]  /*0330*/  @!P0 LDG.E R20, desc[UR4][R10.64+0x10] ;  /* 0x000010040a148981 */ /* 0x000ee8000c1e1900 */
[----:B------:R-:W4:Y:S04]  /*0340*/  @P1 LDG.E R22, desc[UR4][R10.64+0x14] ;  /* 0x000014040a161981 */ /* 0x000f28000c1e1900 */
[----:B------:R-:W4:Y:S04]  /*0350*/  @P2 LDG.E R26, desc[UR4][R10.64+0x28] ;  /* 0x000028040a1a2981 */ /* 0x000f28000c1e1900 */
[----:B------:R-:W4:Y:S04]  /*0360*/  @!P0 LDG.E R21, desc[UR4][R10.64+0x4] ;  /* 0x000004040a158981 */ /* 0x000f28000c1e1900 */
[----:B------:R-:W4:Y:S04]  /*0370*/  @!P0 LDG.E R23, desc[UR4][R10.64+0xc] ;  /* 0x00000c040a178981 */ /* 0x000f28000c1e1900 */
[----:B------:R-:W4:Y:S04]  /*0380*/  @P1 LDG.E R25, desc[UR4][R10.64+0x18] ;  /* 0x000018040a191981 */ /* 0x000f28000c1e1900 */
[----:B------:R-:W4:Y:S04]  /*0390*/  @P3 LDG.E R28, desc[UR4][R10.64+0x3c] ;  /* 0x00003c040a1c3981 */ /* 0x000f28000c1e1900 */
[----:B------:R-:W4:Y:S01]  /*03a0*/  @P6 LDG.E R27, desc[UR4][R10.64+0x7c] ;  /* 0x00007c040a1b6981 */ /* 0x000f22000c1e1900 */
[----:B--2---:R-:W-:-:S03]  /*03b0*/  @!P0 LOP3.LUT R15, R15, R18, RZ, 0x3c, !PT ;  /* 0x000000120f0f8212 */ /* 0x004fc600078e3cff */
[----:B------:R-:W2:Y:S01]  /*03c0*/  @!P0 LDG.E R18, desc[UR4][R10.64+0x8] ;  /* 0x000008040a128981 */ /* 0x000ea2000c1e1900 */
[----:B---3--:R-:W-:-:S03]  /*03d0*/  @!P0 LOP3.LUT R3, R3, R20, RZ, 0x3c, !PT ;  /* 0x0000001403038212 */ /* 0x008fc600078e3cff */
[----:B------:R-:W3:Y:S01]  /*03e0*/  @P1 LDG.E R20, desc[UR4][R10.64+0x24] ;  /* 0x000024040a141981 */ /* 0x000ee2000c1e1900 */
[----:B----4-:R-:W-:-:S03]  /*03f0*/  @P1 LOP3.LUT R15, R15, R22, RZ, 0x3c, !PT ;  /* 0x000000160f0f1212 */ /* 0x010fc600078e3cff */
[----:B------:R-:W4:Y:S01]  /*0400*/  @P2 LDG.E R22, desc[UR4][R10.64+0x38] ;  /* 0x000038040a162981 */ /* 0x000f22000c1e1900 */
[----:B------:R-:W-:-:S03]  /*0410*/  @P2 LOP3.LUT R15, R15, R26, RZ, 0x3c, !PT ;  /* 0x0000001a0f0f2212 */ /* 0x000fc600078e3cff */
[----:B------:R-:W4:Y:S01]  /*0420*/  @P4 LDG.E R26, desc[UR4][R10.64+0x50] ;  /* 0x000050040a1a4981 */ /* 0x000f22000c1e1900 */
[----:B------:R-:W-:-:S03]  /*0430*/  @!P0 LOP3.LUT R4, R4, R21, RZ, 0x3c, !PT ;  /* 0x0000001504048212 */ /* 0x000fc600078e3cff */
[----:B------:R-:W4:Y:S01]  /*0440*/  @P1 LDG.E R21, desc[UR4][R10.64+0x20] ;  /* 0x000020040a151981 */ /* 0x000f22000c1e1900 */
[----:B------:R-:W-:-:S03]  /*0450*/  @!P0 LOP3.LUT R2, R2, R23, RZ, 0x3c, !PT ;  /* 0x0000001702028212 */ /* 0x000fc600078e3cff */
[----:B------:R-:W4:Y:S01]  /*0460*/  @P2 LDG.E R23, desc[UR4][R10.64+0x2c] ;  /* 0x00002c040a172981 */ /* 0x000f22000c1e1900 */
[----:B------:R-:W-:-:S03]  /*0470*/  @P1 LOP3.LUT R4, R4, R25, RZ, 0x3c, !PT ;  /* 0x0000001904041212 */ /* 0x000fc600078e3cff */
[----:B------:R-:W4:Y:S01]  /*0480*/  @P2 LDG.E R25, desc[UR4][R10.64+0x34] ;  /* 0x000034040a192981 */ /* 0x000f22000c1e1900 */
[----:B--2---:R-:W-:-:S03]  /*0490*/  @!P0 LOP3.LUT R5, R5, R18, RZ, 0x3c, !PT ;  /* 0x0000001205058212 */ /* 0x004fc600078e3cff */
[----:B------:R-:W2:Y:S01]  /*04a0*/  @P1 LDG.E R18, desc[UR4][R10.64+0x1c] ;  /* 0x00001c040a121981 */ /* 0x000ea2000c1e1900 */
[----:B---3--:R-:W-:-:S03]  /*04b0*/  @P1 LOP3.LUT R3, R3, R20, RZ, 0x3c, !PT ;  /* 0x0000001403031212 */ /* 0x008fc600078e3cff */
[----:B------:R-:W3:Y:S01]  /*04c0*/  @P2 LDG.E R20, desc[UR4][R10.64+0x30] ;  /* 0x000030040a142981 */ /* 0x000ee2000c1e1900 */
[----:B----4-:R-:W-:-:S03]  /*04d0*/  @P2 LOP3.LUT R3, R3, R22, RZ, 0x3c, !PT ;  /* 0x0000001603032212 */ /* 0x010fc600078e3cff */
[----:B------:R-:W4:Y:S01]  /*04e0*/  @P3 LDG.E R22, desc[UR4][R10.64+0x4c] ;  /* 0x00004c040a163981 */ /* 0x000f22000c1e1900 */
[----:B------:R-:W-:-:S04]  /*04f0*/  @P3 LOP3.LUT R15, R15, R28, RZ, 0x3c, !PT ;  /* 0x0000001c0f0f3212 */ /* 0x000fc800078e3cff */
[----:B------:R-:W-:Y:S02]  /*0500*/  @P4 LOP3.LUT R15, R15, R26, RZ, 0x3c, !PT ;  /* 0x0000001a0f0f4212 */ /* 0x000fe400078e3cff */
[----:B------:R-:W-:Y:S01]  /*0510*/  @P1 LOP3.LUT R2, R2, R21, RZ, 0x3c, !PT ;  /* 0x0000001502021212 */ /* 0x000fe200078e3cff */
[----:B------:R-:W4:Y:S04]  /*0520*/  @P5 LDG.E R26, desc[UR4][R10.64+0x64] ;  /* 0x000064040a1a5981 */ /* 0x000f28000c1e1900 */
[----:B------:R-:W4:Y:S01]  /*0530*/  @P3 LDG.E R21, desc[UR4][R10.64+0x40] ;  /* 0x000040040a153981 */ /* 0x000f22000c1e1900 */
[----:B------:R-:W-:Y:S02]  /*0540*/  @P2 LOP3.LUT R4, R4, R23, RZ, 0x3c, !PT ;  /* 0x0000001704042212 */ /* 0x000fe400078e3cff */
[----:B------:R-:W-:Y:S01]  /*0550*/  @P2 LOP3.LUT R2, R2, R25, RZ, 0x3c, !PT ;  /* 0x0000001902022212 */ /* 0x000fe200078e3cff */
[----:B------:R-:W4:Y:S04]  /*0560*/  @P3 LDG.E R23, desc[UR4][R10.64+0x48] ;  /* 0x000048040a173981 */ /* 0x000f28000c1e1900 */
[----:B------:R-:W4:Y:S01]  /*0570*/  @P4 LDG.E R25, desc[UR4][R10.64+0x54] ;  /* 0x000054040a194981 */ /* 0x000f22000c1e1900 */
[----:B--2---:R-:W-:-:S03]  /*0580*/  @P1 LOP3.LUT R5, R5, R18, RZ, 0x3c, !PT ;  /* 0x0000001205051212 */ /* 0x004fc600078e3cff */
[----:B------:R-:W2:Y:S01]  /*0590*/  @P3 LDG.E R18, desc[UR4][R10.64+0x44] ;  /* 0x000044040a123981 */ /* 0x000ea2000c1e1900 */
[----:B---3--:R-:W-:-:S03]  /*05a0*/  @P2 LOP3.LUT R5, R5, R20, RZ, 0x3c, !PT ;  /* 0x0000001405052212 */ /* 0x008fc600078e3cff */
[----:B------:R-:W3:Y:S01]  /*05b0*/  @P4 LDG.E R20, desc[UR4][R10.64+0x58] ;  /* 0x000058040a144981 */ /* 0x000ee2000c1e1900 */
[----:B----4-:R-:W-:-:S03]  /*05c0*/  @P3 LOP3.LUT R3, R3, R22, RZ, 0x3c, !PT ;  /* 0x0000001603033212 */ /* 0x010fc600078e3cff */
[----:B------:R-:W4:Y:S01]  /*05d0*/  @P4 LDG.E R22, desc[UR4][R10.64+0x60] ;  /* 0x000060040a164981 */ /* 0x000f22000c1e1900 */
[----:B------:R-:W-:Y:S02]  /*05e0*/  LOP3.LUT P0, RZ, R24, 0x80, RZ, 0xc0, !PT ;  /* 0x0000008018ff7812 */ /* 0x000fe4000780c0ff */
[----:B------:R-:W-:Y:S02]  /*05f0*/  @P5 LOP3.LUT R15, R15, R26, RZ, 0x3c, !PT ;  /* 0x0000001a0f0f5212 */ /* 0x000fe400078e3cff */
[----:B------:R-:W4:Y:S01]  /*0600*/  @P6 LDG.E R26, desc[UR4][R10.64+0x78] ;  /* 0x000078040a1a6981 */ /* 0x000f22000c1e1900 */
[----:B------:R-:W-:-:S03]  /*0610*/  @P3 LOP3.LUT R4, R4, R21, RZ, 0x3c, !PT ;  /* 0x0000001504043212 */ /* 0x000fc600078e3cff */
[----:B------:R-:W4:Y:S01]  /*0620*/  @P4 LDG.E R21, desc[UR4][R10.64+0x5c] ;  /* 0x00005c040a154981 */ /* 0x000f22000c1e1900 */
[----:B------:R-:W-:-:S03]  /*0630*/  @P3 LOP3.LUT R2, R2, R23, RZ, 0x3c, !PT ;  /* 0x0000001702023212 */ /* 0x000fc600078e3cff */
[----:B------:R-:W4:Y:S01]  /*0640*/  @P5 LDG.E R23, desc[UR4][R10.64+0x68] ;  /* 0x000068040a175981 */ /* 0x000f22000c1e1900 */
[----:B------:R-:W-:-:S03]  /*0650*/  @P4 LOP3.LUT R4, R4, R25, RZ, 0x3c, !PT ;  /* 0x0000001904044212 */ /* 0x000fc600078e3cff */
[----:B------:R-:W4:Y:S01]  /*0660*/  @P5 LDG.E R25, desc[UR4][R10.64+0x70] ;  /* 0x000070040a195981 */ /* 0x000f22000c1e1900 */
[----:B--2---:R-:W-:-:S03]  /*0670*/  @P3 LOP3.LUT R5, R5, R18, RZ, 0x3c, !PT ;  /* 0x0000001205053212 */ /* 0x004fc600078e3cff */
[----:B------:R-:W2:Y:S01]  /*0680*/  @P5 LDG.E R18, desc[UR4][R10.64+0x6c] ;  /* 0x00006c040a125981 */ /* 0x000ea2000c1e1900 */
[----:B---3--:R-:W-:-:S03]  /*0690*/  @P4 LOP3.LUT R5, R5, R20, RZ, 0x3c, !PT ;  /* 0x0000001405054212 */ /* 0x008fc600078e3cff */
[----:B------:R-:W3:Y:S01]  /*06a0*/  @P5 LDG.E R20, desc[UR4][R10.64+0x74] ;  /* 0x000074040a145981 */ /* 0x000ee2000c1e1900 */
[----:B----4-:R-:W-:-:S03]  /*06b0*/  @P4 LOP3.LUT R3, R3, R22, RZ, 0x3c, !PT ;  /* 0x0000001603034212 */ /* 0x010fc600078e3cff */
[----:B------:R-:W4:Y:S01]  /*06c0*/  @P0 LDG.E R22, desc[UR4][R10.64+0x8c] ;  /* 0x00008c040a160981 */ /* 0x000f22000c1e1900 */
[----:B------:R-:W-:-:S03]  /*06d0*/  @P6 LOP3.LUT R15, R15, R26, RZ, 0x3c, !PT ;  /* 0x0000001a0f0f6212 */ /* 0x000fc600078e3cff */
        /* <DEDUP_REMOVED lines=13> */
[----:B------:R-:W-:Y:S02]  /*07b0*/  @P6 LOP3.LUT R4, R4, R27, RZ, 0x3c, !PT ;  /* 0x0000001b04046212 */ /* 0x000fe400078e3cff */
[----:B------:R-:W-:Y:S02]  /*07c0*/  @P6 LOP3.LUT R2, R2, R21, RZ, 0x3c, !PT ;  /* 0x0000001502026212 */ /* 0x000fe400078e3cff */
[----:B------:R-:W-:Y:S02]  /*07d0*/  @P0 LOP3.LUT R4, R4, R23, RZ, 0x3c, !PT ;  /* 0x0000001704040212 */ /* 0x000fe400078e3cff */
[----:B------:R-:W-:Y:S02]  /*07e0*/  @P0 LOP3.LUT R2, R2, R25, RZ, 0x3c, !PT ;  /* 0x0000001902020212 */ /* 0x000fe400078e3cff */
[----:B--2---:R-:W-:Y:S02]  /*07f0*/  @P6 LOP3.LUT R5, R5, R18, RZ, 0x3c, !PT ;  /* 0x0000001205056212 */ /* 0x004fe400078e3cff */
[----:B---3--:R-:W-:-:S02]  /*0800*/  @P6 LOP3.LUT R3, R3, R20, RZ, 0x3c, !PT ;  /* 0x0000001403036212 */ /* 0x008fc400078e3cff */
[----:B----4-:R-:W-:Y:S02]  /*0810*/  @P0 LOP3.LUT R5, R5, R22, RZ, 0x3c, !PT ;  /* 0x0000001605050212 */ /* 0x010fe400078e3cff */
[----:B------:R-:W-:Y:S02]  /*0820*/  @P0 LOP3.LUT R3, R3, R26, RZ, 0x3c, !PT ;  /* 0x0000001a03030212 */ /* 0x000fe400078e3cff */
[----:B------:R-:W-:-:S13]  /*0830*/  R2P PR, R24.B1, 0x7f ;  /* 0x0000007f18007804 */ /* 0x000fda0000001000 */
[----:B------:R-:W2:Y:S04]  /*0840*/  @P0 LDG.E R18, desc[UR4][R10.64+0xa0] ;  /* 0x0000a0040a120981 */ /* 0x000ea8000c1e1900 */
[----:B------:R-:W3:Y:S04]  /*0850*/  @P1 LDG.E R22, desc[UR4][R10.64+0xb4] ;  /* 0x0000b4040a161981 */ /* 0x000ee8000c1e1900 */
[----:B------:R-:W4:Y:S04]  /*0860*/  @P2 LDG.E R26, desc[UR4][R10.64+0xc8] ;  /* 0x0000c8040a1a2981 */ /* 0x000f28000c1e1900 */
[----:B------:R-:W4:Y:S04]  /*0870*/  @P3 LDG.E R28, desc[UR4][R10.64+0xdc] ;  /* 0x0000dc040a1c3981 */ /* 0x000f28000c1e1900 */
[----:B------:R-:W4:Y:S04]  /*0880*/  @P0 LDG.E R23, desc[UR4][R10.64+0xa4] ;  /* 0x0000a4040a170981 */ /* 0x000f28000c1e1900 */
[----:B------:R-:W4:Y:S04]  /*0890*/  @P0 LDG.E R20, desc[UR4][R10.64+0xa8] ;  /* 0x0000a8040a140981 */ /* 0x000f28000c1e1900 */
[----:B------:R-:W4:Y:S04]  /*08a0*/  @P4 LDG.E R25, desc[UR4][R10.64+0xf0] ;  /* 0x0000f0040a194981 */ /* 0x000f28000c1e1900 */
        /* <DEDUP_REMOVED lines=21> */
[----:B------:R-:W-:Y:S02]  /*0a00*/  LOP3.LUT P0, RZ, R24, 0x8000, RZ, 0xc0, !PT ;  /* 0x0000800018ff7812 */ /* 0x000fe4000780c0ff */
[----:B----4-:R-:W-:Y:S01]  /*0a10*/  @P5 LOP3.LUT R15, R15, R26, RZ, 0x3c, !PT ;  /* 0x0000001a0f0f5212 */ /* 0x010fe200078e3cff */
[----:B------:R-:W4:Y:S04]  /*0a20*/  @P3 LDG.E R24, desc[UR4][R10.64+0xe4] ;  /* 0x0000e4040a183981 */ /* 0x000f28000c1e1900 */
[----:B------:R-:W2:Y:S01]  /*0a30*/  @P6 LDG.E R26, desc[UR4][R10.64+0x118] ;  /* 0x000118040a1a6981 */ /* 0x000ea2000c1e1900 */
        /* <DEDUP_REMOVED lines=8> */
[----:B---3--:R-:W-:-:S03]  /*0ac0*/  @P2 LOP3.LUT R3, R3, R22, RZ, 0x3c, !PT ;  /* 0x0000001603032212 */ /* 0x008fc600078e3cff */
[----:B------:R-:W3:Y:S01]  /*0ad0*/  @P4 LDG.E R22, desc[UR4][R10.64+0x100] ;  /* 0x000100040a164981 */ /* 0x000ee2000c1e1900 */
[----:B--2---:R-:W-:-:S03]  /*0ae0*/  @P6 LOP3.LUT R15, R15, R26, RZ, 0x3c, !PT ;  /* 0x0000001a0f0f6212 */ /* 0x004fc600078e3cff */
[----:B------:R-:W2:Y:S01]  /*0af0*/  @P0 LDG.E R26, desc[UR4][R10.64+0x12c] ;  /* 0x00012c040a1a0981 */ /* 0x000ea2000c1e1900 */
[----:B----4-:R-:W-:-:S03]  /*0b00*/  @P2 LOP3.LUT R2, R2, R23, RZ, 0x3c, !PT ;  /* 0x0000001702022212 */ /* 0x010fc600078e3cff */
[----:B------:R-:W4:Y:S01]  /*0b10*/  @P4 LDG.E R23, desc[UR4][R10.64+0xfc] ;  /* 0x0000fc040a174981 */ /* 0x000f22000c1e1900 */
[----:B------:R-:W-:-:S03]  /*0b20*/  @P2 LOP3.LUT R5, R5, R20, RZ, 0x3c, !PT ;  /* 0x0000001405052212 */ /* 0x000fc600078e3cff */
[----:B------:R-:W4:Y:S01]  /*0b30*/  @P4 LDG.E R20, desc[UR4][R10.64+0xf8] ;  /* 0x0000f8040a144981 */ /* 0x000f22000c1e1900 */
[----:B------:R-:W-:Y:S02]  /*0b40*/  @P3 LOP3.LUT R2, R2, R27, RZ, 0x3c, !PT ;  /* 0x0000001b02023212 */ /* 0x000fe400078e3cff */
[----:B------:R-:W-:Y:S01]  /*0b50*/  @P3 LOP3.LUT R4, R4, R25, RZ, 0x3c, !PT ;  /* 0x0000001904043212 */ /* 0x000fe200078e3cff */
[----:B------:R-:W4:Y:S01]  /*0b60*/  @P5 LDG.E R27, desc[UR4][R10.64+0x110] ;  /* 0x000110040a1b5981 */ /* 0x000f22000c1e1900 */
[----:B------:R-:W-:-:S03]  /*0b70*/  @P3 LOP3.LUT R5, R5, R24, RZ, 0x3c, !PT ;  /* 0x0000001805053212 */ /* 0x000fc600078e3cff */
[----:B------:R-:W4:Y:S04]  /*0b80*/  @P5 LDG.E R25, desc[UR4][R10.64+0x108] ;  /* 0x000108040a195981 */ /* 0x000f28000c1e1900 */
        /* <DEDUP_REMOVED lines=19> */
[----:B------:R-:W-:-:S05]  /*0cc0*/  VIADD R19, R19, 0x10 ;  /* 0x0000001013137836 */ /* 0x000fca0000000000 */
[----:B------:R-:W-:Y:S02]  /*0cd0*/  ISETP.NE.AND P1, PT, R19, 0x20, PT ;  /* 0x000000201300780c */ /* 0x000fe40003f25270 */
[----:B------:R-:W-:Y:S02]  /*0ce0*/  @P5 LOP3.LUT R3, R3, R18, RZ, 0x3c, !PT ;  /* 0x0000001203035212 */ /* 0x000fe400078e3cff */
[----:B------:R-:W-:Y:S02]  /*0cf0*/  @P6 LOP3.LUT R4, R4, R21, RZ, 0x3c, !PT ;  /* 0x0000001504046212 */ /* 0x000fe400078e3cff */
[----:B---3--:R-:W-:-:S04]  /*0d00*/  @P6 LOP3.LUT R3, R3, R22, RZ, 0x3c, !PT ;  /* 0x0000001603036212 */ /* 0x008fc800078e3cff */
[----:B--2---:R-:W-:Y:S02]  /*0d10*/  @P0 LOP3.LUT R3, R3, R26, RZ, 0x3c, !PT ;  /* 0x0000001a03030212 */ /* 0x004fe400078e3cff */
[----:B----4-:R-:W-:Y:S02]  /*0d20*/  @P6 LOP3.LUT R2, R2, R23, RZ, 0x3c, !PT ;  /* 0x0000001702026212 */ /* 0x010fe400078e3cff */
[----:B------:R-:W-:Y:S02]  /*0d30*/  @P6 LOP3.LUT R5, R5, R20, RZ, 0x3c, !PT ;  /* 0x0000001405056212 */ /* 0x000fe400078e3cff */
[----:B------:R-:W-:Y:S02]  /*0d40*/  @P0 LOP3.LUT R2, R2, R27, RZ, 0x3c, !PT ;  /* 0x0000001b02020212 */ /* 0x000fe400078e3cff */
[----:B------:R-:W-:Y:S02]  /*0d50*/  @P0 LOP3.LUT R4, R4, R25, RZ, 0x3c, !PT ;  /* 0x0000001904040212 */ /* 0x000fe400078e3cff */
[----:B------:R-:W-:Y:S01]  /*0d60*/  @P0 LOP3.LUT R5, R5, R24, RZ, 0x3c, !PT ;  /* 0x0000001805050212 */ /* 0x000fe200078e3cff */
[----:B------:R-:W-:Y:S06]  /*0d70*/  @P1 BRA `(.L_x_5) ;  /* 0xfffffff400481947 */ /* 0x000fec000383ffff */
[----:B------:R-:W-:-:S05]  /*0d80*/  VIADD R17, R17, 0x1 ;  /* 0x0000000111117836 */ /* 0x000fca0000000000 */
[----:B------:R-:W-:-:S13]  /*0d90*/  ISETP.NE.AND P0, PT, R17, 0x5, PT ;  /* 0x000000051100780c */ /* 0x000fda0003f05270 */
[----:B------:R-:W-:Y:S05]  /*0da0*/  @P0 BRA `(.L_x_6) ;  /* 0xfffffff400300947 */ /* 0x000fea000383ffff */
[----:B------:R1:W-:Y:S01]  /*0db0*/  STG.E.64 desc[UR4][R6.64+0x8], R4 ;  /* 0x0000080406007986 */ /* 0x0003e2000c101b04 */
[----:B------:R-:W-:Y:S01]  /*0dc0*/  VIADD R14, R14, 0x1 ;  /* 0x000000010e0e7836 */ /* 0x000fe20000000000 */
[----:B------:R-:W-:Y:S02]  /*0dd0*/  LOP3.LUT R11, R13, 0x3, RZ, 0xc0, !PT ;  /* 0x000000030d0b7812 */ /* 0x000fe400078ec0ff */
[----:B------:R1:W-:Y:S02]  /*0de0*/  STG.E.64 desc[UR4][R6.64+0x10], R2 ;  /* 0x0000100206007986 */ /* 0x0003e4000c101b04 */
[----:B------:R-:W-:Y:S02]  /*0df0*/  ISETP.GE.U32.AND P0, PT, R14, R11, PT ;  /* 0x0000000b0e00720c */ /* 0x000fe40003f06070 */
[----:B------:R1:W-:Y:S11]  /*0e00*/  STG.E desc[UR4][R6.64+0x4], R15 ;  /* 0x0000040f06007986 */ /* 0x0003f6000c101904 */
[----:B------:R-:W-:Y:S05]  /*0e10*/  @!P0 BRA `(.L_x_7) ;  /* 0xfffffff400048947 */ /* 0x000fea000383ffff */
.L_x_4:
[----:B------:R-:W-:Y:S05]  /*0e20*/  BSYNC.RECONVERGENT B1 ;  /* 0x0000000000017941 */ /* 0x000fea0003800200 */
.L_x_3:
[C---:B------:R-:W-:Y:S01]  /*0e30*/  ISETP.GT.U32.AND P0, PT, R13.reuse, 0x3, PT ;  /* 0x000000030d00780c */ /* 0x040fe20003f04070 */
[----:B------:R-:W-:Y:S01]  /*0e40*/  VIADD R12, R12, 0x1 ;  /* 0x000000010c0c7836 */ /* 0x000fe20000000000 */
[--C-:B------:R-:W-:Y:S02]  /*0e50*/  SHF.R.U64 R13, R13, 0x2, R0.reuse ;  /* 0x000000020d0d7819 */ /* 0x100fe40000001200 */
[----:B------:R-:W-:Y:S02]  /*0e60*/  ISETP.GT.U32.AND.EX P0, PT, R0, RZ, PT, P0 ;  /* 0x000000ff0000720c */ /* 0x000fe40003f04100 */
[----:B------:R-:W-:-:S11]  /*0e70*/  SHF.R.U32.HI R0, RZ, 0x2, R0 ;  /* 0x00000002ff007819 */ /* 0x000fd60000011600 */
[----:B------:R-:W-:Y:S05]  /*0e80*/  @P0 BRA `(.L_x_8) ;  /* 0xfffffff000c80947 */ /* 0x000fea000383ffff */
.L_x_2:
[----:B------:R-:W-:Y:S05]  /*0e90*/  BSYNC.RECONVERGENT B0 ;  /* 0x0000000000007941 */ /* 0x000fea0003800200 */
.L_x_1:
[----:B------:R-:W-:Y:S04]  /*0ea0*/  STG.E.64 desc[UR4][R6.64+0x18], RZ ;  /* 0x000018ff06007986 */ /* 0x000fe8000c101b04 */
[----:B------:R-:W-:Y:S04]  /*0eb0*/  STG.E desc[UR4][R6.64+0x20], RZ ;  /* 0x000020ff06007986 */ /* 0x000fe8000c101904 */
[----:B------:R-:W-:Y:S01]  /*0ec0*/  STG.E.64 desc[UR4][R6.64+0x28], RZ ;  /* 0x000028ff06007986 */ /* 0x000fe2000c101b04 */
[----:B------:R-:W-:Y:S05]  /*0ed0*/  EXIT ;  /* 0x000000000000794d */ /* 0x000fea0003800000 */
.L_x_9:
        /* <DEDUP_REMOVED lines=10> */
.L_x_11:


//--------------------- .nv.global.init           --------------------------
	.section	.nv.global.init,"aw",@progbits
	.align	4
.nv.global.init:
	.type		mrg32k3aM1SubSeq,@object
	.size		mrg32k3aM1SubSeq,(mrg32k3aM2SubSeq - mrg32k3aM1SubSeq)
mrg32k3aM1SubSeq:
        /*0000*/ 	.byte	0x0b, 0xcc, 0xee, 0x04, 0x73, 0x29, 0x8b, 0x6f, 0xf6, 0x53, 0x03, 0xf6, 0x23, 0xf6, 0xea, 0xda
        /* <DEDUP_REMOVED lines=125> */
	.type		mrg32k3aM2SubSeq,@object
	.size		mrg32k3aM2SubSeq,(mrg32k3aM1 - mrg32k3aM2SubSeq)
mrg32k3aM2SubSeq:
        /* <DEDUP_REMOVED lines=126> */
	.type		mrg32k3aM1,@object
	.size		mrg32k3aM1,(mrg32k3aM1Seq - mrg32k3aM1)
mrg32k3aM1:
        /* <DEDUP_REMOVED lines=144> */
	.type		mrg32k3aM1Seq,@object
	.size		mrg32k3aM1Seq,(mrg32k3aM2 - mrg32k3aM1Seq)
mrg32k3aM1Seq:
        /* <DEDUP_REMOVED lines=144> */
	.type		mrg32k3aM2,@object
	.size		mrg32k3aM2,(mrg32k3aM2Seq - mrg32k3aM2)
mrg32k3aM2:
        /* <DEDUP_REMOVED lines=144> */
	.type		mrg32k3aM2Seq,@object
	.size		mrg32k3aM2Seq,(precalc_xorwow_matrix - mrg32k3aM2Seq)
mrg32k3aM2Seq:
        /* <DEDUP_REMOVED lines=144> */
	.type		precalc_xorwow_matrix,@object
	.size		precalc_xorwow_matrix,(precalc_xorwow_offset_matrix - precalc_xorwow_matrix)
precalc_xorwow_matrix:
        /* <DEDUP_REMOVED lines=6400> */
	.type		precalc_xorwow_offset_matrix,@object
	.size		precalc_xorwow_offset_matrix,(.L_1 - precalc_xorwow_offset_matrix)
precalc_xorwow_offset_matrix:
        /* <DEDUP_REMOVED lines=6400> */
.L_1:


//--------------------- .nv.shared.reserved.0     --------------------------
	.section	.nv.shared.reserved.0,"aw",@nobits
	.weak		__nv_reservedSMEM_offset_0_alias
	.size		__nv_reservedSMEM_offset_0_alias, 0, 64
	.other		__nv_reservedSMEM_offset_0_alias,@"STO_CUDA_RESERVED_SHARED STV_DEFAULT"
__nv_reservedSMEM_offset_0_alias:
	.zero		0
	.zero		64


//--------------------- .nv.constant0._Z18monte_carlo_kernelP17curandStateXORWOWPi --------------------------
	.section	.nv.constant0._Z18monte_carlo_kernelP17curandStateXORWOWPi,"a",@progbits
	.sectionflags	@""
	.align	4
.nv.constant0._Z18monte_carlo_kernelP17curandStateXORWOWPi:
	.zero		912


//--------------------- .nv.constant0._Z12setup_kernelP17curandStateXORWOWy --------------------------
	.section	.nv.constant0._Z12setup_kernelP17curandStateXORWOWy,"a",@progbits
	.sectionflags	@""
	.align	4
.nv.constant0._Z12setup_kernelP17curandStateXORWOWy:
	.zero		912


//--------------------- SYMBOLS --------------------------

	.type		.nv.reservedSmem.offset0,@object
	.size		.nv.reservedSmem.offset0,0x4
